	.headerflags	@"EF_CUDA_TEXMODE_UNIFIED EF_CUDA_64BIT_ADDRESS EF_CUDA_ACCELERATORS EF_CUDA_SM90 EF_CUDA_VIRTUAL_SM(EF_CUDA_SM90)"
	.elftype	@"ET_EXEC"


//--------------------- .nv.info                  --------------------------
	.section	.nv.info,"",@"SHT_CUDA_INFO"
	.align	4


	//----- nvinfo : EIATTR_REGCOUNT
	.align		4
        /*0000*/ 	.byte	0x04, 0x2f
        /*0002*/ 	.short	(.L_1 - .L_0)
	.align		4
.L_0:
        /*0004*/ 	.word	index@(triton_poi_fused__unsafe_index_add_convolution_mul_sigmoid_sub_130)
        /*0008*/ 	.word	0x00000020


	//----- nvinfo : EIATTR_MIN_STACK_SIZE
	.align		4
.L_1:
        /*000c*/ 	.byte	0x04, 0x12
        /*000e*/ 	.short	(.L_3 - .L_2)
	.align		4
.L_2:
        /*0010*/ 	.word	index@(triton_poi_fused__unsafe_index_add_convolution_mul_sigmoid_sub_130)
        /*0014*/ 	.word	0x00000000


	//----- nvinfo : EIATTR_FRAME_SIZE
	.align		4
.L_3:
        /*0018*/ 	.byte	0x04, 0x11
        /*001a*/ 	.short	(.L_5 - .L_4)
	.align		4
.L_4:
        /*001c*/ 	.word	index@(triton_poi_fused__unsafe_index_add_convolution_mul_sigmoid_sub_130)
        /*0020*/ 	.word	0x00000000


	//----- nvinfo : EIATTR_MIN_STACK_SIZE
	.align		4
.L_5:
        /*0024*/ 	.byte	0x04, 0x12
        /*0026*/ 	.short	(.L_7 - .L_6)
	.align		4
.L_6:
        /*0028*/ 	.word	index@(triton_poi_fused__unsafe_index_add_convolution_mul_sigmoid_sub_130)
        /*002c*/ 	.word	0x00000000
.L_7:


//--------------------- .nv.info.triton_poi_fused__unsafe_index_add_convolution_mul_sigmoid_sub_130 --------------------------
	.section	.nv.info.triton_poi_fused__unsafe_index_add_convolution_mul_sigmoid_sub_130,"",@"SHT_CUDA_INFO"
	.sectionflags	@""
	.align	4


	//----- nvinfo : EIATTR_CUDA_API_VERSION
	.align		4
        /*0000*/ 	.byte	0x04, 0x37
        /*0002*/ 	.short	(.L_9 - .L_8)
.L_8:
        /*0004*/ 	.word	0x0000007c


	//----- nvinfo : EIATTR_KPARAM_INFO
	.align		4
.L_9:
        /*0008*/ 	.byte	0x04, 0x17
        /*000a*/ 	.short	(.L_11 - .L_10)
.L_10:
        /*000c*/ 	.word	0x00000000
        /*0010*/ 	.short	0x0009
        /*0012*/ 	.short	0x0048
        /*0014*/ 	.byte	0x00, 0xf0, 0x11, 0x00


	//----- nvinfo : EIATTR_KPARAM_INFO
	.align		4
.L_11:
        /*0018*/ 	.byte	0x04, 0x17
        /*001a*/ 	.short	(.L_13 - .L_12)
.L_12:
        /*001c*/ 	.word	0x00000000
        /*0020*/ 	.short	0x0008
        /*0022*/ 	.short	0x0040
        /*0024*/ 	.byte	0x00, 0xf4, 0x21, 0x00


	//----- nvinfo : EIATTR_KPARAM_INFO
	.align		4
.L_13:
        /*0028*/ 	.byte	0x04, 0x17
        /*002a*/ 	.short	(.L_15 - .L_14)
.L_14:
        /*002c*/ 	.word	0x00000000
        /*0030*/ 	.short	0x0007
        /*0032*/ 	.short	0x0038
        /*0034*/ 	.byte	0x00, 0xf4, 0x21, 0x00


	//----- nvinfo : EIATTR_KPARAM_INFO
	.align		4
.L_15:
        /*0038*/ 	.byte	0x04, 0x17
        /*003a*/ 	.short	(.L_17 - .L_16)
.L_16:
        /*003c*/ 	.word	0x00000000
        /*0040*/ 	.short	0x0006
        /*0042*/ 	.short	0x0030
        /*0044*/ 	.byte	0x00, 0xf4, 0x21, 0x00


	//----- nvinfo : EIATTR_KPARAM_INFO
	.align		4
.L_17:
        /*0048*/ 	.byte	0x04, 0x17
        /*004a*/ 	.short	(.L_19 - .L_18)
.L_18:
        /*004c*/ 	.word	0x00000000
        /*0050*/ 	.short	0x0005
        /*0052*/ 	.short	0x0028
        /*0054*/ 	.byte	0x00, 0xf4, 0x21, 0x00


	//----- nvinfo : EIATTR_KPARAM_INFO
	.align		4
.L_19:
        /*0058*/ 	.byte	0x04, 0x17
        /*005a*/ 	.short	(.L_21 - .L_20)
.L_20:
        /*005c*/ 	.word	0x00000000
        /*0060*/ 	.short	0x0004
        /*0062*/ 	.short	0x0020
        /*0064*/ 	.byte	0x00, 0xf4, 0x21, 0x00


	//----- nvinfo : EIATTR_KPARAM_INFO
	.align		4
.L_21:
        /*0068*/ 	.byte	0x04, 0x17
        /*006a*/ 	.short	(.L_23 - .L_22)
.L_22:
        /*006c*/ 	.word	0x00000000
        /*0070*/ 	.short	0x0003
        /*0072*/ 	.short	0x0018
        /*0074*/ 	.byte	0x00, 0xf4, 0x21, 0x00


	//----- nvinfo : EIATTR_KPARAM_INFO
	.align		4
.L_23:
        /*0078*/ 	.byte	0x04, 0x17
        /*007a*/ 	.short	(.L_25 - .L_24)
.L_24:
        /*007c*/ 	.word	0x00000000
        /*0080*/ 	.short	0x0002
        /*0082*/ 	.short	0x0010
        /*0084*/ 	.byte	0x00, 0xf4, 0x21, 0x00


	//----- nvinfo : EIATTR_KPARAM_INFO
	.align		4
.L_25:
        /*0088*/ 	.byte	0x04, 0x17
        /*008a*/ 	.short	(.L_27 - .L_26)
.L_26:
        /*008c*/ 	.word	0x00000000
        /*0090*/ 	.short	0x0001
        /*0092*/ 	.short	0x0008
        /*0094*/ 	.byte	0x00, 0xf4, 0x21, 0x00


	//----- nvinfo : EIATTR_KPARAM_INFO
	.align		4
.L_27:
        /*0098*/ 	.byte	0x04, 0x17
        /*009a*/ 	.short	(.L_29 - .L_28)
.L_28:
        /*009c*/ 	.word	0x00000000
        /*00a0*/ 	.short	0x0000
        /*00a2*/ 	.short	0x0000
        /*00a4*/ 	.byte	0x00, 0xf4, 0x21, 0x00


	//----- nvinfo : EIATTR_SPARSE_MMA_MASK
	.align		4
.L_29:
        /*00a8*/ 	.byte	0x03, 0x50
        /*00aa*/ 	.short	0x0000


	//----- nvinfo : EIATTR_MAXREG_COUNT
	.align		4
        /*00ac*/ 	.byte	0x03, 0x1b
        /*00ae*/ 	.short	0x00ff


	//----- nvinfo : EIATTR_EXIT_INSTR_OFFSETS
	.align		4
        /*00b0*/ 	.byte	0x04, 0x1c
        /*00b2*/ 	.short	(.L_31 - .L_30)


	//   ....[0]....
.L_30:
        /*00b4*/ 	.word	0x000009d0


	//----- nvinfo : EIATTR_REQNTID
	.align		4
.L_31:
        /*00b8*/ 	.byte	0x04, 0x10
        /*00ba*/ 	.short	(.L_33 - .L_32)
.L_32:
        /*00bc*/ 	.word	0x00000080
        /*00c0*/ 	.word	0x00000001
        /*00c4*/ 	.word	0x00000001


	//----- nvinfo : EIATTR_CBANK_PARAM_SIZE
	.align		4
.L_33:
        /*00c8*/ 	.byte	0x03, 0x19
        /*00ca*/ 	.short	0x004c


	//----- nvinfo : EIATTR_PARAM_CBANK
	.align		4
        /*00cc*/ 	.byte	0x04, 0x0a
        /*00ce*/ 	.short	(.L_35 - .L_34)
	.align		4
.L_34:
        /*00d0*/ 	.word	index@(.nv.constant0.triton_poi_fused__unsafe_index_add_convolution_mul_sigmoid_sub_130)
        /*00d4*/ 	.short	0x0210
        /*00d6*/ 	.short	0x004c


	//----- nvinfo : EIATTR_SW_WAR
	.align		4
.L_35:
        /*00d8*/ 	.byte	0x04, 0x36
        /*00da*/ 	.short	(.L_37 - .L_36)
.L_36:
        /*00dc*/ 	.word	0x00000008
.L_37:


//--------------------- .nv.callgraph             --------------------------
	.section	.nv.callgraph,"",@"SHT_CUDA_CALLGRAPH"
	.align	4
	.sectionentsize	8
	.align		4
        /*0000*/ 	.word	0x00000000
	.align		4
        /*0004*/ 	.word	0xffffffff
	.align		4
        /*0008*/ 	.word	0x00000000
	.align		4
        /*000c*/ 	.word	0xfffffffe
	.align		4
        /*0010*/ 	.word	0x00000000
	.align		4
        /*0014*/ 	.word	0xfffffffd
	.align		4
        /*0018*/ 	.word	0x00000000
	.align		4
        /*001c*/ 	.word	0xfffffffc


//--------------------- .text.triton_poi_fused__unsafe_index_add_convolution_mul_sigmoid_sub_130 --------------------------
	.section	.text.triton_poi_fused__unsafe_index_add_convolution_mul_sigmoid_sub_130,"ax",@progbits
	.align	128
        .global         triton_poi_fused__unsafe_index_add_convolution_mul_sigmoid_sub_130
        .type           triton_poi_fused__unsafe_index_add_convolution_mul_sigmoid_sub_130,@function
        .size           triton_poi_fused__unsafe_index_add_convolution_mul_sigmoid_sub_130,(.L_x_1 - triton_poi_fused__unsafe_index_add_convolution_mul_sigmoid_sub_130)
        .other          triton_poi_fused__unsafe_index_add_convolution_mul_sigmoid_sub_130,@"STO_CUDA_ENTRY STV_DEFAULT"
triton_poi_fused__unsafe_index_add_convolution_mul_sigmoid_sub_130:
.text.triton_poi_fused__unsafe_index_add_convolution_mul_sigmoid_sub_130:
[----:B------:R-:W-:Y:S01]  /*0000*/  LDC R1, c[0x0][0x28] ;  /* 0x00000a00ff017b82 */ /* 0x000fe20000000800 */
[----:B------:R-:W1:Y:S07]  /*0010*/  S2R R0, SR_TID.X ;  /* 0x0000000000007919 */ /* 0x000e6e0000002100 */
[----:B------:R-:W2:Y:S01]  /*0020*/  LDC.64 R16, c[0x0][0x218] ;  /* 0x00008600ff107b82 */ /* 0x000ea20000000a00 */
[----:B------:R-:W-:Y:S01]  /*0030*/  ULDC.64 UR4, c[0x0][0x208] ;  /* 0x0000820000047ab9 */ /* 0x000fe20000000a00 */
[----:B------:R-:W-:Y:S01]  /*0040*/  ULDC.64 UR6, c[0x0][0x228] ;  /* 0x00008a0000067ab9 */ /* 0x000fe20000000a00 */
[----:B------:R-:W3:Y:S05]  /*0050*/  S2R R3, SR_CTAID.X ;  /* 0x0000000000037919 */ /* 0x000eea0000002500 */
[----:B------:R-:W4:Y:S08]  /*0060*/  LDC.64 R12, c[0x0][0x220] ;  /* 0x00008800ff0c7b82 */ /* 0x000f300000000a00 */
[----:B------:R-:W5:Y:S01]  /*0070*/  LDC.64 R8, c[0x0][0x238] ;  /* 0x00008e00ff087b82 */ /* 0x000f620000000a00 */
[----:B-1----:R-:W-:-:S05]  /*0080*/  IMAD.SHL.U32 R0, R0, 0x2, RZ ;  /* 0x0000000200007824 */ /* 0x002fca00078e00ff */
[----:B------:R-:W-:-:S05]  /*0090*/  LOP3.LUT R0, R0, 0xfe, RZ, 0xc0, !PT ;  /* 0x000000fe00007812 */ /* 0x000fca00078ec0ff */
[----:B---3--:R-:W-:-:S05]  /*00a0*/  IMAD R0, R3, 0x100, R0 ;  /* 0x0000010003007824 */ /* 0x008fca00078e0200 */
[----:B------:R-:W-:-:S04]  /*00b0*/  SHF.R.S32.HI R5, RZ, 0x1f, R0 ;  /* 0x0000001fff057819 */ /* 0x000fc80000011400 */
[----:B------:R-:W-:-:S04]  /*00c0*/  LEA.HI R6, R5, R0, RZ, 0x6 ;  /* 0x0000000005067211 */ /* 0x000fc800078f30ff */
[----:B------:R-:W-:-:S04]  /*00d0*/  SHF.R.S32.HI R2, RZ, 0x6, R6 ;  /* 0x00000006ff027819 */ /* 0x000fc80000011406 */
[----:B------:R-:W-:-:S04]  /*00e0*/  LEA.HI R4, R2, R2, RZ, 0x6 ;  /* 0x0000000202047211 */ /* 0x000fc800078f30ff */
[----:B------:R-:W-:Y:S02]  /*00f0*/  LOP3.LUT R7, R4, 0xffffffc0, RZ, 0xc0, !PT ;  /* 0xffffffc004077812 */ /* 0x000fe400078ec0ff */
[----:B------:R-:W1:Y:S02]  /*0100*/  LDC.64 R4, c[0x0][0x248] ;  /* 0x00009200ff047b82 */ /* 0x000e640000000a00 */
[----:B------:R-:W-:Y:S02]  /*0110*/  IADD3 R2, R2, -R7, RZ ;  /* 0x8000000702027210 */ /* 0x000fe40007ffe0ff */
[----:B------:R-:W-:-:S03]  /*0120*/  LOP3.LUT R7, R6, 0xffffffc0, RZ, 0xc0, !PT ;  /* 0xffffffc006077812 */ /* 0x000fc600078ec0ff */
[----:B--2---:R-:W-:-:S06]  /*0130*/  IMAD.WIDE R16, R2, 0x8, R16 ;  /* 0x0000000802107825 */ /* 0x004fcc00078e0210 */
[----:B------:R-:W2:Y:S01]  /*0140*/  LDG.E.EL.64 R16, desc[UR4][R16.64] ;  /* 0x0000000410107981 */ /* 0x000ea2000c2e1b00 */
[----:B------:R-:W-:-:S04]  /*0150*/  IMAD.IADD R6, R0, 0x1, -R7 ;  /* 0x0000000100067824 */ /* 0x000fc800078e0a07 */
[----:B----4-:R-:W-:-:S04]  /*0160*/  IMAD.WIDE R12, R6, 0x8, R12 ;  /* 0x00000008060c7825 */ /* 0x010fc800078e020c */
[----:B-1----:R-:W-:Y:S02]  /*0170*/  IMAD.WIDE R4, R2, 0x8, R4 ;  /* 0x0000000802047825 */ /* 0x002fe400078e0204 */
[----:B------:R-:W3:Y:S04]  /*0180*/  LDG.E.EL.128 R12, desc[UR4][R12.64] ;  /* 0x000000040c0c7981 */ /* 0x000ee8000c2e1d00 */
[----:B------:R-:W4:Y:S01]  /*0190*/  LDG.E.EL.64 R4, desc[UR4][R4.64] ;  /* 0x0000000404047981 */ /* 0x000f22000c2e1b00 */
[----:B-----5:R-:W-:-:S06]  /*01a0*/  IMAD.WIDE R8, R6, 0x8, R8 ;  /* 0x0000000806087825 */ /* 0x020fcc00078e0208 */
[----:B------:R-:W5:Y:S01]  /*01b0*/  LDG.E.EL.128 R8, desc[UR4][R8.64] ;  /* 0x0000000408087981 */ /* 0x000f62000c2e1d00 */
[----:B------:R-:W-:-:S04]  /*01c0*/  SHF.R.S32.HI R3, RZ, 0x17, R3 ;  /* 0x00000017ff037819 */ /* 0x000fc80000011403 */
[----:B------:R-:W-:Y:S02]  /*01d0*/  SGXT R3, R3, 0x1 ;  /* 0x000000010303781a */ /* 0x000fe40000000200 */
[----:B--2---:R-:W-:-:S04]  /*01e0*/  SHF.R.U32.HI R7, RZ, 0x1a, R17 ;  /* 0x0000001aff077819 */ /* 0x004fc80000011611 */
[----:B------:R-:W-:-:S04]  /*01f0*/  LOP3.LUT R7, R7, 0x20, RZ, 0xc0, !PT ;  /* 0x0000002007077812 */ /* 0x000fc800078ec0ff */
[----:B------:R-:W-:Y:S02]  /*0200*/  IADD3 R18, P0, R16, R7, RZ ;  /* 0x0000000710127210 */ /* 0x000fe40007f1e0ff */
[----:B---3--:R-:W-:-:S03]  /*0210*/  LEA R19, P1, R14, UR6, 0x2 ;  /* 0x000000060e137c11 */ /* 0x008fc6000f8210ff */
[----:B------:R-:W-:Y:S01]  /*0220*/  IMAD.X R17, RZ, RZ, R17, P0 ;  /* 0x000000ffff117224 */ /* 0x000fe200000e0611 */
[C---:B------:R-:W-:Y:S02]  /*0230*/  LEA R22, P0, R12.reuse, UR6, 0x2 ;  /* 0x000000060c167c11 */ /* 0x040fe4000f8010ff */
[----:B------:R-:W-:Y:S02]  /*0240*/  SHF.R.U32.HI R25, RZ, 0x18, R13 ;  /* 0x00000018ff197819 */ /* 0x000fe4000001160d */
[----:B----4-:R-:W-:Y:S02]  /*0250*/  SHF.R.U32.HI R16, RZ, 0x1a, R5 ;  /* 0x0000001aff107819 */ /* 0x010fe40000011605 */
[----:B------:R-:W-:Y:S02]  /*0260*/  LEA.HI.X R12, R12, UR7, R13, 0x2, P0 ;  /* 0x000000070c0c7c11 */ /* 0x000fe400080f140d */
[----:B------:R-:W-:Y:S02]  /*0270*/  SHF.R.U32.HI R20, RZ, 0x18, R15 ;  /* 0x00000018ff147819 */ /* 0x000fe4000001160f */
[----:B------:R-:W-:-:S02]  /*0280*/  LOP3.LUT R13, R16, 0x20, RZ, 0xc0, !PT ;  /* 0x00000020100d7812 */ /* 0x000fc400078ec0ff */
[----:B------:R-:W-:Y:S02]  /*0290*/  LEA.HI.X R7, R14, UR7, R15, 0x2, P1 ;  /* 0x000000070e077c11 */ /* 0x000fe400088f140f */
[----:B------:R-:W-:Y:S02]  /*02a0*/  LOP3.LUT R14, R20, 0x80, RZ, 0xc0, !PT ;  /* 0x00000080140e7812 */ /* 0x000fe400078ec0ff */
[----:B------:R-:W-:Y:S02]  /*02b0*/  LOP3.LUT R25, R25, 0x80, RZ, 0xc0, !PT ;  /* 0x0000008019197812 */ /* 0x000fe400078ec0ff */
[----:B------:R-:W-:Y:S02]  /*02c0*/  IADD3 R20, P2, R4, R13, RZ ;  /* 0x0000000d04147210 */ /* 0x000fe40007f5e0ff */
[----:B------:R-:W-:Y:S02]  /*02d0*/  IADD3 R19, P1, R14, R19, RZ ;  /* 0x000000130e137210 */ /* 0x000fe40007f3e0ff */
[----:B------:R-:W-:-:S02]  /*02e0*/  IADD3 R25, P0, R25, R22, RZ ;  /* 0x0000001619197210 */ /* 0x000fc40007f1e0ff */
[----:B------:R-:W-:Y:S01]  /*02f0*/  IADD3.X R13, RZ, R5, RZ, P2, !PT ;  /* 0x00000005ff0d7210 */ /* 0x000fe200017fe4ff */
[----:B------:R-:W-:Y:S01]  /*0300*/  IMAD.X R7, RZ, RZ, R7, P1 ;  /* 0x000000ffff077224 */ /* 0x000fe200008e0607 */
[C---:B------:R-:W-:Y:S01]  /*0310*/  SHF.L.U64.HI R4, R18.reuse, 0x7, R17 ;  /* 0x0000000712047819 */ /* 0x040fe20000010211 */
[----:B------:R-:W-:Y:S01]  /*0320*/  IMAD.X R12, RZ, RZ, R12, P0 ;  /* 0x000000ffff0c7224 */ /* 0x000fe200000e060c */
[----:B------:R-:W-:Y:S02]  /*0330*/  LEA.HI R5, R3, R0, RZ, 0xc ;  /* 0x0000000003057211 */ /* 0x000fe400078f60ff */
[----:B------:R-:W-:Y:S02]  /*0340*/  SHF.L.U32 R18, R18, 0x7, RZ ;  /* 0x0000000712127819 */ /* 0x000fe400000006ff */
[----:B------:R-:W-:Y:S02]  /*0350*/  SHF.L.U64.HI R3, R20, 0x7, R13 ;  /* 0x0000000714037819 */ /* 0x000fe4000001020d */
[----:B------:R-:W-:-:S02]  /*0360*/  IADD3 R14, P1, R19, R18, RZ ;  /* 0x00000012130e7210 */ /* 0x000fc40007f3e0ff */
[----:B------:R-:W-:Y:S02]  /*0370*/  SHF.R.S32.HI R5, RZ, 0xc, R5 ;  /* 0x0000000cff057819 */ /* 0x000fe40000011405 */
[----:B------:R-:W-:Y:S02]  /*0380*/  SHF.L.U32 R20, R20, 0x7, RZ ;  /* 0x0000000714147819 */ /* 0x000fe400000006ff */
[----:B------:R-:W-:Y:S01]  /*0390*/  IADD3 R16, P0, R18, R25, RZ ;  /* 0x0000001912107210 */ /* 0x000fe20007f1e0ff */
[----:B------:R-:W-:Y:S01]  /*03a0*/  IMAD.SHL.U32 R5, R5, 0x400, RZ ;  /* 0x0000040005057824 */ /* 0x000fe200078e00ff */
[----:B------:R-:W-:Y:S02]  /*03b0*/  IADD3.X R15, R7, R4, RZ, P1, !PT ;  /* 0x00000004070f7210 */ /* 0x000fe40000ffe4ff */
[----:B-----5:R-:W-:Y:S01]  /*03c0*/  SHF.R.U32.HI R21, RZ, 0x18, R9 ;  /* 0x00000018ff157819 */ /* 0x020fe20000011609 */
[----:B------:R-:W-:Y:S01]  /*03d0*/  IMAD.X R17, R4, 0x1, R12, P0 ;  /* 0x0000000104117824 */ /* 0x000fe200000e060c */
[----:B------:R-:W-:Y:S01]  /*03e0*/  IADD3 R24, P2, R20, R25, RZ ;  /* 0x0000001914187210 */ /* 0x000fe20007f5e0ff */
[----:B------:R-:W-:Y:S01]  /*03f0*/  IMAD.WIDE R14, R5, 0x4, R14 ;  /* 0x00000004050e7825 */ /* 0x000fe200078e020e */
[----:B------:R-:W-:-:S02]  /*0400*/  SHF.R.U32.HI R26, RZ, 0x18, R11 ;  /* 0x00000018ff1a7819 */ /* 0x000fc4000001160b */
[----:B------:R-:W-:Y:S01]  /*0410*/  LEA R28, P0, R8, UR6, 0x2 ;  /* 0x00000006081c7c11 */ /* 0x000fe2000f8010ff */
[----:B------:R-:W-:Y:S01]  /*0420*/  IMAD.WIDE R16, R5, 0x4, R16 ;  /* 0x0000000405107825 */ /* 0x000fe200078e0210 */
[----:B------:R-:W-:Y:S01]  /*0430*/  LOP3.LUT R21, R21, 0x80, RZ, 0xc0, !PT ;  /* 0x0000008015157812 */ /* 0x000fe200078ec0ff */
[----:B------:R1:W2:Y:S01]  /*0440*/  LDG.E.EL R23, desc[UR4][R14.64] ;  /* 0x000000040e177981 */ /* 0x0002a2000c2e1900 */
[----:B------:R-:W-:Y:S02]  /*0450*/  IADD3.X R25, R3, R12, RZ, P2, !PT ;  /* 0x0000000c03197210 */ /* 0x000fe400017fe4ff */
[----:B------:R-:W3:Y:S01]  /*0460*/  LDC.64 R12, c[0x0][0x230] ;  /* 0x00008c00ff0c7b82 */ /* 0x000ee20000000a00 */
[----:B------:R-:W-:Y:S01]  /*0470*/  LEA R27, P2, R10, UR6, 0x2 ;  /* 0x000000060a1b7c11 */ /* 0x000fe2000f8410ff */
[----:B------:R4:W5:Y:S01]  /*0480*/  LDG.E.EL R22, desc[UR4][R16.64] ;  /* 0x0000000410167981 */ /* 0x000962000c2e1900 */
[----:B------:R-:W-:Y:S01]  /*0490*/  LOP3.LUT R26, R26, 0x80, RZ, 0xc0, !PT ;  /* 0x000000801a1a7812 */ /* 0x000fe200078ec0ff */
[----:B------:R-:W-:Y:S01]  /*04a0*/  IMAD.WIDE R24, R5, 0x4, R24 ;  /* 0x0000000405187825 */ /* 0x000fe200078e0218 */
[----:B------:R-:W-:-:S02]  /*04b0*/  LEA.HI.X R29, R8, UR7, R9, 0x2, P0 ;  /* 0x00000007081d7c11 */ /* 0x000fc400080f1409 */
[----:B------:R-:W-:Y:S01]  /*04c0*/  IADD3 R21, P1, R21, R28, RZ ;  /* 0x0000001c15157210 */ /* 0x000fe20007f3e0ff */
[----:B------:R-:W3:Y:S01]  /*04d0*/  LDC.64 R8, c[0x0][0x240] ;  /* 0x00009000ff087b82 */ /* 0x000ee20000000a00 */
[----:B------:R-:W-:Y:S01]  /*04e0*/  LEA.HI.X R11, R10, UR7, R11, 0x2, P2 ;  /* 0x000000070a0b7c11 */ /* 0x000fe200090f140b */
[----:B------:R-:W2:Y:S01]  /*04f0*/  LDG.E.EL R24, desc[UR4][R24.64] ;  /* 0x0000000418187981 */ /* 0x000ea2000c2e1900 */
[----:B-1----:R-:W-:Y:S01]  /*0500*/  IADD3 R15, P0, R26, R27, RZ ;  /* 0x0000001b1a0f7210 */ /* 0x002fe20007f1e0ff */
[----:B----4-:R-:W-:Y:S01]  /*0510*/  IMAD.X R17, RZ, RZ, R29, P1 ;  /* 0x000000ffff117224 */ /* 0x010fe200008e061d */
[----:B------:R-:W-:Y:S02]  /*0520*/  IADD3 R14, P1, R21, R18, RZ ;  /* 0x00000012150e7210 */ /* 0x000fe40007f3e0ff */
[----:B------:R-:W-:Y:S01]  /*0530*/  IADD3 R16, P4, R20, R21, RZ ;  /* 0x0000001514107210 */ /* 0x000fe20007f9e0ff */
[----:B------:R-:W1:Y:S01]  /*0540*/  LDC.64 R26, c[0x0][0x250] ;  /* 0x00009400ff1a7b82 */ /* 0x000e620000000a00 */
[----:B------:R-:W-:-:S02]  /*0550*/  IADD3 R10, P3, R20, R19, RZ ;  /* 0x00000013140a7210 */ /* 0x000fc40007f7e0ff */
[----:B------:R-:W-:Y:S02]  /*0560*/  IADD3 R18, P2, R15, R18, RZ ;  /* 0x000000120f127210 */ /* 0x000fe40007f5e0ff */
[----:B------:R-:W-:Y:S02]  /*0570*/  IADD3.X R21, RZ, R11, RZ, P0, !PT ;  /* 0x0000000bff157210 */ /* 0x000fe400007fe4ff */
[----:B------:R-:W-:Y:S01]  /*0580*/  IADD3 R20, P5, R20, R15, RZ ;  /* 0x0000000f14147210 */ /* 0x000fe20007fbe0ff */
[C---:B------:R-:W-:Y:S01]  /*0590*/  IMAD.X R11, R3.reuse, 0x1, R7, P3 ;  /* 0x00000001030b7824 */ /* 0x040fe200018e0607 */
[----:B------:R-:W-:Y:S01]  /*05a0*/  IADD3.X R15, R17, R4, RZ, P1, !PT ;  /* 0x00000004110f7210 */ /* 0x000fe20000ffe4ff */
[C---:B------:R-:W-:Y:S01]  /*05b0*/  IMAD.X R17, R3.reuse, 0x1, R17, P4 ;  /* 0x0000000103117824 */ /* 0x040fe200020e0611 */
[----:B------:R-:W-:Y:S01]  /*05c0*/  IADD3.X R19, R21, R4, RZ, P2, !PT ;  /* 0x0000000415137210 */ /* 0x000fe200017fe4ff */
[----:B------:R-:W-:Y:S01]  /*05d0*/  IMAD.X R21, R3, 0x1, R21, P5 ;  /* 0x0000000103157824 */ /* 0x000fe200028e0615 */
[----:B---3--:R-:W5:Y:S01]  /*05e0*/  LDG.E R13, desc[UR4][R12.64] ;  /* 0x000000040c0d7981 */ /* 0x008f62000c1e1900 */
[----:B------:R-:W-:-:S04]  /*05f0*/  IMAD.WIDE R14, R5, 0x4, R14 ;  /* 0x00000004050e7825 */ /* 0x000fc800078e020e */
[C---:B------:R-:W-:Y:S02]  /*0600*/  IMAD.WIDE R16, R5.reuse, 0x4, R16 ;  /* 0x0000000405107825 */ /* 0x040fe400078e0210 */
[----:B------:R-:W3:Y:S02]  /*0610*/  LDG.E.EL R14, desc[UR4][R14.64] ;  /* 0x000000040e0e7981 */ /* 0x000ee4000c2e1900 */
[C---:B------:R-:W-:Y:S02]  /*0620*/  IMAD.WIDE R10, R5.reuse, 0x4, R10 ;  /* 0x00000004050a7825 */ /* 0x040fe400078e020a */
[----:B------:R-:W4:Y:S02]  /*0630*/  LDG.E.EL R16, desc[UR4][R16.64] ;  /* 0x0000000410107981 */ /* 0x000f24000c2e1900 */
[C---:B------:R-:W-:Y:S02]  /*0640*/  IMAD.WIDE R18, R5.reuse, 0x4, R18 ;  /* 0x0000000405127825 */ /* 0x040fe400078e0212 */
[----:B------:R-:W4:Y:S02]  /*0650*/  LDG.E.EL R10, desc[UR4][R10.64] ;  /* 0x000000040a0a7981 */ /* 0x000f24000c2e1900 */
[----:B------:R-:W-:-:S02]  /*0660*/  IMAD.WIDE R20, R5, 0x4, R20 ;  /* 0x0000000405147825 */ /* 0x000fc400078e0214 */
[----:B------:R-:W4:Y:S02]  /*0670*/  LDG.E.EL R18, desc[UR4][R18.64] ;  /* 0x0000000412127981 */ /* 0x000f24000c2e1900 */
[----:B0-----:R-:W-:Y:S02]  /*0680*/  IMAD.WIDE R8, R6, 0x4, R8 ;  /* 0x0000000406087825 */ /* 0x001fe400078e0208 */
[----:B------:R-:W4:Y:S02]  /*0690*/  LDG.E.EL R20, desc[UR4][R20.64] ;  /* 0x0000000414147981 */ /* 0x000f24000c2e1900 */
[----:B-1----:R-:W-:Y:S02]  /*06a0*/  IMAD.WIDE R2, R2, 0x4, R26 ;  /* 0x0000000402027825 */ /* 0x002fe400078e021a */
[----:B------:R-:W4:Y:S04]  /*06b0*/  LDG.E.EL.64 R8, desc[UR4][R8.64] ;  /* 0x0000000408087981 */ /* 0x000f28000c2e1b00 */
[----:B------:R-:W4:Y:S01]  /*06c0*/  LDG.E.EL R2, desc[UR4][R2.64] ;  /* 0x0000000402027981 */ /* 0x000f22000c2e1900 */
[C---:B-----5:R-:W-:Y:S01]  /*06d0*/  FADD R5, R13.reuse, R22 ;  /* 0x000000160d057221 */ /* 0x060fe20000000000 */
[C---:B--2---:R-:W-:Y:S01]  /*06e0*/  FADD R7, R13.reuse, R24 ;  /* 0x000000180d077221 */ /* 0x044fe20000000000 */
[C---:B------:R-:W-:Y:S01]  /*06f0*/  FADD R4, R13.reuse, R23 ;  /* 0x000000170d047221 */ /* 0x040fe20000000000 */
[C---:B---3--:R-:W-:Y:S01]  /*0700*/  FADD R14, R13.reuse, R14 ;  /* 0x0000000e0d0e7221 */ /* 0x048fe20000000000 */
[C---:B----4-:R-:W-:Y:S01]  /*0710*/  FADD R16, R13.reuse, R16 ;  /* 0x000000100d107221 */ /* 0x050fe20000000000 */
[C---:B------:R-:W-:Y:S01]  /*0720*/  FADD R10, R13.reuse, R10 ;  /* 0x0000000a0d0a7221 */ /* 0x040fe20000000000 */
[----:B------:R-:W-:Y:S01]  /*0730*/  FADD R11, R13, R18 ;  /* 0x000000120d0b7221 */ /* 0x000fe20000000000 */
[----:B------:R-:W-:Y:S01]  /*0740*/  FADD R14, -R5, R14 ;  /* 0x0000000e050e7221 */ /* 0x000fe20000000100 */
[----:B------:R-:W-:Y:S01]  /*0750*/  FADD R13, R13, R20 ;  /* 0x000000140d0d7221 */ /* 0x000fe20000000000 */
[----:B------:R-:W-:Y:S01]  /*0760*/  FADD R16, -R7, R16 ;  /* 0x0000001007107221 */ /* 0x000fe20000000100 */
[----:B------:R-:W-:-:S02]  /*0770*/  FADD R11, -R4, R11 ;  /* 0x0000000b040b7221 */ /* 0x000fc40000000100 */
[----:B------:R-:W-:Y:S01]  /*0780*/  FADD R13, -R10, R13 ;  /* 0x0000000d0a0d7221 */ /* 0x000fe20000000100 */
[C---:B------:R-:W-:Y:S01]  /*0790*/  FFMA R5, R8.reuse, R14, R5 ;  /* 0x0000000e08057223 */ /* 0x040fe20000000005 */
[----:B------:R-:W-:Y:S01]  /*07a0*/  FFMA R16, R8, R16, R7 ;  /* 0x0000001008107223 */ /* 0x000fe20000000007 */
[C---:B------:R-:W-:Y:S01]  /*07b0*/  FFMA R11, R9.reuse, R11, R4 ;  /* 0x0000000b090b7223 */ /* 0x040fe20000000004 */
[----:B------:R-:W-:Y:S02]  /*07c0*/  FFMA R10, R9, R13, R10 ;  /* 0x0000000d090a7223 */ /* 0x000fe4000000000a */
[----:B------:R-:W-:Y:S02]  /*07d0*/  FADD R16, -R5, R16 ;  /* 0x0000001005107221 */ /* 0x000fe40000000100 */
[----:B------:R-:W-:Y:S02]  /*07e0*/  FADD R10, -R11, R10 ;  /* 0x0000000a0b0a7221 */ /* 0x000fe40000000100 */
[----:B------:R-:W-:-:S02]  /*07f0*/  FFMA R16, R2, R16, R5 ;  /* 0x0000001002107223 */ /* 0x000fc40000000005 */
[----:B------:R-:W-:Y:S02]  /*0800*/  FFMA R10, R2, R10, R11 ;  /* 0x0000000a020a7223 */ /* 0x000fe4000000000b */
[----:B------:R-:W-:Y:S02]  /*0810*/  FADD R16, RZ, -R16 ;  /* 0x80000010ff107221 */ /* 0x000fe40000000000 */
[----:B------:R-:W-:Y:S02]  /*0820*/  FADD R10, RZ, -R10 ;  /* 0x8000000aff0a7221 */ /* 0x000fe40000000000 */
[----:B------:R-:W-:Y:S02]  /*0830*/  FMUL R16, R16, 1.4426950216293334961 ;  /* 0x3fb8aa3b10107820 */ /* 0x000fe40000400000 */
[----:B------:R-:W-:-:S03]  /*0840*/  FMUL R10, R10, 1.4426950216293334961 ;  /* 0x3fb8aa3b0a0a7820 */ /* 0x000fc60000400000 */
[----:B------:R-:W-:Y:S02]  /*0850*/  FSETP.GEU.AND P0, PT, R16, -126, PT ;  /* 0xc2fc00001000780b */ /* 0x000fe40003f0e000 */
[----:B------:R-:W-:-:S11]  /*0860*/  FSETP.GEU.AND P1, PT, R10, -126, PT ;  /* 0xc2fc00000a00780b */ /* 0x000fd60003f2e000 */
[----:B------:R-:W-:Y:S02]  /*0870*/  @!P0 FMUL R16, R16, 0.5 ;  /* 0x3f00000010108820 */ /* 0x000fe40000400000 */
[----:B------:R-:W-:Y:S02]  /*0880*/  @!P1 FMUL R10, R10, 0.5 ;  /* 0x3f0000000a0a9820 */ /* 0x000fe40000400000 */
[----:B------:R-:W0:Y:S08]  /*0890*/  MUFU.EX2 R2, R16 ;  /* 0x0000001000027308 */ /* 0x000e300000000800 */
[----:B------:R-:W1:Y:S01]  /*08a0*/  MUFU.EX2 R3, R10 ;  /* 0x0000000a00037308 */ /* 0x000e620000000800 */
[----:B0-----:R-:W-:-:S04]  /*08b0*/  @!P0 FMUL R2, R2, R2 ;  /* 0x0000000202028220 */ /* 0x001fc80000400000 */
[----:B------:R-:W-:Y:S01]  /*08c0*/  FADD R4, R2, 1 ;  /* 0x3f80000002047421 */ /* 0x000fe20000000000 */
[----:B-1----:R-:W-:-:S04]  /*08d0*/  @!P1 FMUL R3, R3, R3 ;  /* 0x0000000303039220 */ /* 0x002fc80000400000 */
[----:B------:R-:W-:Y:S01]  /*08e0*/  FADD R5, R3, 1 ;  /* 0x3f80000003057421 */ /* 0x000fe20000000000 */
[----:B------:R-:W-:Y:S01]  /*08f0*/  FSETP.GT.AND P0, PT, R4, 8.50705917302346158658e+37, PT ;  /* 0x7e8000000400780b */ /* 0x000fe20003f04000 */
[----:B------:R-:W0:Y:S03]  /*0900*/  LDC.64 R2, c[0x0][0x210] ;  /* 0x00008400ff027b82 */ /* 0x000e260000000a00 */
[----:B------:R-:W-:Y:S01]  /*0910*/  FSETP.GT.AND P1, PT, R5, 8.50705917302346158658e+37, PT ;  /* 0x7e8000000500780b */ /* 0x000fe20003f24000 */
[----:B------:R-:W-:-:S08]  /*0920*/  HFMA2.MMA R8, -RZ, RZ, 1.625, 0 ;  /* 0x3e800000ff087435 */ /* 0x000fd000000001ff */
[----:B------:R-:W-:-:S04]  /*0930*/  @P0 FMUL R4, R4, 0.25 ;  /* 0x3e80000004040820 */ /* 0x000fc80000400000 */
[----:B------:R-:W-:Y:S02]  /*0940*/  @P1 FMUL R5, R5, 0.25 ;  /* 0x3e80000005051820 */ /* 0x000fe40000400000 */
[----:B------:R-:W1:Y:S08]  /*0950*/  MUFU.RCP R4, R4 ;  /* 0x0000000400047308 */ /* 0x000e700000001000 */
[----:B------:R-:W2:Y:S01]  /*0960*/  MUFU.RCP R5, R5 ;  /* 0x0000000500057308 */ /* 0x000ea20000001000 */
[----:B------:R-:W-:-:S02]  /*0970*/  FSEL R7, R8, 1, P0 ;  /* 0x3f80000008077808 */ /* 0x000fc40000000000 */
[----:B------:R-:W-:Y:S01]  /*0980*/  FSEL R8, R8, 1, P1 ;  /* 0x3f80000008087808 */ /* 0x000fe20000800000 */
[----:B0-----:R-:W-:-:S04]  /*0990*/  IMAD.WIDE R2, R0, 0x4, R2 ;  /* 0x0000000400027825 */ /* 0x001fc800078e0202 */
[----:B-1----:R-:W-:Y:S01]  /*09a0*/  FMUL R6, R4, R7 ;  /* 0x0000000704067220 */ /* 0x002fe20000400000 */
[----:B--2---:R-:W-:-:S05]  /*09b0*/  FMUL R7, R5, R8 ;  /* 0x0000000805077220 */ /* 0x004fca0000400000 */
[----:B------:R-:W-:Y:S01]  /*09c0*/  STG.E.64 desc[UR4][R2.64], R6 ;  /* 0x0000000602007986 */ /* 0x000fe2000c101b04 */
[----:B------:R-:W-:Y:S05]  /*09d0*/  EXIT ;  /* 0x000000000000794d */ /* 0x000fea0003800000 */
.L_x_0:
[----:B------:R-:W-:-:S00]  /*09e0*/  BRA `(.L_x_0) ;  /* 0xfffffffc00fc7947 */ /* 0x000fc0000383ffff */
[----:B------:R-:W-:-:S00]  /*09f0*/  NOP ;  /* 0x0000000000007918 */ /* 0x000fc00000000000 */
        /* <DEDUP_REMOVED lines=8> */
.L_x_1:


//--------------------- .nv.constant0.triton_poi_fused__unsafe_index_add_convolution_mul_sigmoid_sub_130 --------------------------
	.section	.nv.constant0.triton_poi_fused__unsafe_index_add_convolution_mul_sigmoid_sub_130,"a",@progbits
	.sectionflags	@""
	.align	4
.nv.constant0.triton_poi_fused__unsafe_index_add_convolution_mul_sigmoid_sub_130:
	.zero		604
